//
// Generated by NVIDIA NVVM Compiler
//
// Compiler Build ID: CL-36424714
// Cuda compilation tools, release 13.0, V13.0.88
// Based on NVVM 20.0.0
//

.version 9.0
.target sm_100
.address_size 64

	// .globl	grayscale

.visible .entry grayscale(
	.param .u64 .ptr .align 1 grayscale_param_0
)
{
	.reg .b16 	%rs<10>;
	.reg .b32 	%r<15>;
	.reg .b32 	%f<7>;
	.reg .b64 	%rd<5>;

	ld.param.u64 	%rd1, [grayscale_param_0];
	cvta.to.global.u64 	%rd2, %rd1;
	mov.u32 	%r1, %tid.x;
	mov.u32 	%r2, %ctaid.x;
	mov.u32 	%r3, %ntid.x;
	mad.lo.s32 	%r4, %r2, %r3, %r1;
	cvt.rn.f32.u32 	%f1, %r4;
	mov.u32 	%r5, %tid.y;
	mov.u32 	%r6, %ctaid.y;
	mov.u32 	%r7, %ntid.y;
	mad.lo.s32 	%r8, %r6, %r7, %r5;
	cvt.rn.f32.u32 	%f2, %r8;
	cvt.rn.f32.u32 	%f3, %r3;
	mul.f32 	%f4, %f3, %f2;
	mov.u32 	%r9, %nctaid.x;
	cvt.rn.f32.u32 	%f5, %r9;
	fma.rn.f32 	%f6, %f4, %f5, %f1;
	cvt.rzi.s32.f32 	%r10, %f6;
	mul.wide.s32 	%rd3, %r10, 4;
	add.s64 	%rd4, %rd2, %rd3;
	.pragma "used_bytes_mask 7";
	ld.global.u32 	%r11, [%rd4];
	bfe.u32 	%r12, %r11, 0, 8;
	cvt.u16.u32 	%rs1, %r12;
	bfe.u32 	%r13, %r11, 8, 8;
	cvt.u16.u32 	%rs2, %r13;
	bfe.u32 	%r14, %r11, 16, 8;
	cvt.u16.u32 	%rs3, %r14;
	and.b16  	%rs4, %rs1, 255;
	and.b16  	%rs5, %rs2, 255;
	add.s16 	%rs6, %rs5, %rs4;
	and.b16  	%rs7, %rs3, 255;
	add.s16 	%rs8, %rs6, %rs7;
	mul.hi.u16 	%rs9, %rs8, 21846;
	st.global.u8 	[%rd4+2], %rs9;
	st.global.v2.u8 	[%rd4], {%rs9, %rs9};
	ret;

}


// ===== COMPILED SASS (sm_100) =====

	.target	sm_100

	.elftype	@"ET_EXEC"


//--------------------- .note.nv.tkinfo           --------------------------
	.section	.note.nv.tkinfo,"",@"SHT_NOTE"
	.sectionflags	@"SHF_NOTE_NV_TKINFO"
	.tkinfo
        /*0018*/ 	.word	0x00000002
        /*0030*/ 	.string	""
        /*0030*/ 	.string	"ptxas"
        /*0030*/ 	.string	"Cuda compilation tools, release 13.0, V13.0.88"
        /*0030*/ 	.string	"Build cuda_13.0.r13.0/compiler.36424714_0"
        /*0030*/ 	.string	"-arch sm_100 -m 64 "



//--------------------- .note.nv.cuinfo           --------------------------
	.section	.note.nv.cuinfo,"",@"SHT_NOTE"
	.sectionflags	@"SHF_NOTE_NV_CUINFO"
        /*0018*/ 	.short	0x0002
        /*001a*/ 	.short	0x0064
        /*001c*/ 	.short	0x0082
	.zero		2


//--------------------- .nv.info                  --------------------------
	.section	.nv.info,"",@"SHT_CUDA_INFO"
	.align	4


	//----- nvinfo : EIATTR_REGCOUNT
	.align		4
        /*0000*/ 	.byte	0x04, 0x2f
        /*0002*/ 	.short	(.L_1 - .L_0)
	.align		4
.L_0:
        /*0004*/ 	.word	index@(grayscale)
        /*0008*/ 	.word	0x0000000a


	//----- nvinfo : EIATTR_FRAME_SIZE
	.align		4
.L_1:
        /*000c*/ 	.byte	0x04, 0x11
        /*000e*/ 	.short	(.L_3 - .L_2)
	.align		4
.L_2:
        /*0010*/ 	.word	index@(grayscale)
        /*0014*/ 	.word	0x00000000


	//----- nvinfo : EIATTR_MIN_STACK_SIZE
	.align		4
.L_3:
        /*0018*/ 	.byte	0x04, 0x12
        /*001a*/ 	.short	(.L_5 - .L_4)
	.align		4
.L_4:
        /*001c*/ 	.word	index@(grayscale)
        /*0020*/ 	.word	0x00000000
.L_5:


//--------------------- .nv.compat                --------------------------
	.section	.nv.compat,"",@"SHT_CUDA_COMPAT_INFO"
	.align	4
        /*0000*/ 	.byte	0x02, 0x09, 0x00, 0x00, 0x02, 0x02, 0x01, 0x00, 0x02, 0x05, 0x05, 0x00, 0x03, 0x07, 0x01, 0x01
        /*0010*/ 	.byte	0x02, 0x03, 0x00, 0x00, 0x02, 0x06, 0x01, 0x00, 0x04, 0x0b, 0x08, 0x00, 0x09, 0x00, 0x00, 0x00
        /*0020*/ 	.byte	0x00, 0x00, 0x00, 0x00


//--------------------- .nv.info.grayscale        --------------------------
	.section	.nv.info.grayscale,"",@"SHT_CUDA_INFO"
	.sectionflags	@""
	.align	4


	//----- nvinfo : EIATTR_CUDA_API_VERSION
	.align		4
        /*0000*/ 	.byte	0x04, 0x37
        /*0002*/ 	.short	(.L_7 - .L_6)
.L_6:
        /*0004*/ 	.word	0x00000082


	//----- nvinfo : EIATTR_KPARAM_INFO
	.align		4
.L_7:
        /*0008*/ 	.byte	0x04, 0x17
        /*000a*/ 	.short	(.L_9 - .L_8)
.L_8:
        /*000c*/ 	.word	0x00000000
        /*0010*/ 	.short	0x0000
        /*0012*/ 	.short	0x0000
        /*0014*/ 	.byte	0x00, 0xf5, 0x21, 0x00


	//----- nvinfo : EIATTR_SPARSE_MMA_MASK
	.align		4
.L_9:
        /*0018*/ 	.byte	0x03, 0x50
        /*001a*/ 	.short	0x0000


	//----- nvinfo : EIATTR_MAXREG_COUNT
	.align		4
        /*001c*/ 	.byte	0x03, 0x1b
        /*001e*/ 	.short	0x00ff


	//----- nvinfo : EIATTR_MERCURY_ISA_VERSION
	.align		4
        /*0020*/ 	.byte	0x03, 0x5f
        /*0022*/ 	.short	0x0101


	//----- nvinfo : EIATTR_UNUSED_LOAD_BYTE_OFFSET
	.align		4
        /*0024*/ 	.byte	0x04, 0x44
        /*0026*/ 	.short	(.L_11 - .L_10)


	//   ....[0]....
.L_10:
        /*0028*/ 	.word	0x00000140
        /*002c*/ 	.word	0x00000007


	//----- nvinfo : EIATTR_VRC_CTA_INIT_COUNT
	.align		4
.L_11:
        /*0030*/ 	.byte	0x02, 0x4a
	.zero		1
	.zero		1


	//----- nvinfo : EIATTR_EXIT_INSTR_OFFSETS
	.align		4
        /*0034*/ 	.byte	0x04, 0x1c
        /*0036*/ 	.short	(.L_13 - .L_12)


	//   ....[0]....
.L_12:
        /*0038*/ 	.word	0x000001f0


	//----- nvinfo : EIATTR_CBANK_PARAM_SIZE
	.align		4
.L_13:
        /*003c*/ 	.byte	0x03, 0x19
        /*003e*/ 	.short	0x0008


	//----- nvinfo : EIATTR_PARAM_CBANK
	.align		4
        /*0040*/ 	.byte	0x04, 0x0a
        /*0042*/ 	.short	(.L_15 - .L_14)
	.align		4
.L_14:
        /*0044*/ 	.word	index@(.nv.constant0.grayscale)
        /*0048*/ 	.short	0x0380
        /*004a*/ 	.short	0x0008


	//----- nvinfo : EIATTR_SW_WAR
	.align		4
.L_15:
        /*004c*/ 	.byte	0x04, 0x36
        /*004e*/ 	.short	(.L_17 - .L_16)
.L_16:
        /*0050*/ 	.word	0x00000008
.L_17:


//--------------------- .nv.callgraph             --------------------------
	.section	.nv.callgraph,"",@"SHT_CUDA_CALLGRAPH"
	.align	4
	.sectionentsize	8
	.align		4
        /*0000*/ 	.word	0x00000000
	.align		4
        /*0004*/ 	.word	0xffffffff
	.align		4
        /*0008*/ 	.word	0x00000000
	.align		4
        /*000c*/ 	.word	0xfffffffe
	.align		4
        /*0010*/ 	.word	0x00000000
	.align		4
        /*0014*/ 	.word	0xfffffffd
	.align		4
        /*0018*/ 	.word	0x00000000
	.align		4
        /*001c*/ 	.word	0xfffffffc


//--------------------- .text.grayscale           --------------------------
	.section	.text.grayscale,"ax",@progbits
	.align	128
        .global         grayscale
        .type           grayscale,@function
        .size           grayscale,(.L_x_1 - grayscale)
        .other          grayscale,@"STO_CUDA_ENTRY STV_DEFAULT"
grayscale:
.text.grayscale:
[----:B------:R-:W-:Y:S01]  /*0000*/  LDC R1, c[0x0][0x37c] ;  /* 0x0000df00ff017b82 */ /* 0x000fe20000000800 */
[----:B------:R-:W0:Y:S07]  /*0010*/  S2R R2, SR_TID.Y ;  /* 0x0000000000027919 */ /* 0x000e2e0000002200 */
[----:B------:R-:W1:Y:S01]  /*0020*/  LDC R5, c[0x0][0x360] ;  /* 0x0000d800ff057b82 */ /* 0x000e620000000800 */
[----:B------:R-:W1:Y:S07]  /*0030*/  S2R R0, SR_TID.X ;  /* 0x0000000000007919 */ /* 0x000e6e0000002100 */
[----:B------:R-:W0:Y:S08]  /*0040*/  S2UR UR5, SR_CTAID.Y ;  /* 0x00000000000579c3 */ /* 0x000e300000002600 */
[----:B------:R-:W0:Y:S01]  /*0050*/  LDC R3, c[0x0][0x364] ;  /* 0x0000d900ff037b82 */ /* 0x000e220000000800 */
[----:B------:R-:W2:Y:S07]  /*0060*/  LDCU UR6, c[0x0][0x370] ;  /* 0x00006e00ff0677ac */ /* 0x000eae0008000800 */
[----:B------:R-:W1:Y:S01]  /*0070*/  S2UR UR4, SR_CTAID.X ;  /* 0x00000000000479c3 */ /* 0x000e620000002500 */
[----:B--2---:R-:W-:Y:S01]  /*0080*/  I2FP.F32.U32 R6, UR6 ;  /* 0x0000000600067c45 */ /* 0x004fe20008201000 */
[----:B0-----:R-:W-:-:S05]  /*0090*/  IMAD R2, R3, UR5, R2 ;  /* 0x0000000503027c24 */ /* 0x001fca000f8e0202 */
[----:B------:R-:W-:Y:S02]  /*00a0*/  I2FP.F32.U32 R4, R2 ;  /* 0x0000000200047245 */ /* 0x000fe40000201000 */
[----:B------:R-:W0:Y:S01]  /*00b0*/  LDC.64 R2, c[0x0][0x380] ;  /* 0x0000e000ff027b82 */ /* 0x000e220000000a00 */
[----:B-1----:R-:W-:Y:S01]  /*00c0*/  IMAD R0, R5, UR4, R0 ;  /* 0x0000000405007c24 */ /* 0x002fe2000f8e0200 */
[----:B------:R-:W-:Y:S01]  /*00d0*/  I2FP.F32.U32 R5, R5 ;  /* 0x0000000500057245 */ /* 0x000fe20000201000 */
[----:B------:R-:W1:Y:S03]  /*00e0*/  LDCU.64 UR4, c[0x0][0x358] ;  /* 0x00006b00ff0477ac */ /* 0x000e660008000a00 */
[----:B------:R-:W-:Y:S01]  /*00f0*/  I2FP.F32.U32 R0, R0 ;  /* 0x0000000000007245 */ /* 0x000fe20000201000 */
[----:B------:R-:W-:-:S04]  /*0100*/  FMUL R5, R4, R5 ;  /* 0x0000000504057220 */ /* 0x000fc80000400000 */
[----:B------:R-:W-:-:S04]  /*0110*/  FFMA R0, R5, R6, R0 ;  /* 0x0000000605007223 */ /* 0x000fc80000000000 */
[----:B------:R-:W0:Y:S02]  /*0120*/  F2I.TRUNC.NTZ R5, R0 ;  /* 0x0000000000057305 */ /* 0x000e24000020f100 */
[----:B0-----:R-:W-:-:S05]  /*0130*/  IMAD.WIDE R2, R5, 0x4, R2 ;  /* 0x0000000405027825 */ /* 0x001fca00078e0202 */
[----:B-1----:R-:W2:Y:S02]  /*0140*/  LDG.E R4, desc[UR4][R2.64] ;  /* 0x0000000402047981 */ /* 0x002ea4000c1e1900 */
[C---:B--2---:R-:W-:Y:S02]  /*0150*/  PRMT R5, R4.reuse, 0x7770, RZ ;  /* 0x0000777004057816 */ /* 0x044fe400000000ff */
[C---:B------:R-:W-:Y:S02]  /*0160*/  PRMT R6, R4.reuse, 0x7771, RZ ;  /* 0x0000777104067816 */ /* 0x040fe400000000ff */
[----:B------:R-:W-:-:S04]  /*0170*/  PRMT R4, R4, 0x7772, RZ ;  /* 0x0000777204047816 */ /* 0x000fc800000000ff */
[----:B------:R-:W-:-:S04]  /*0180*/  IADD3 R4, PT, PT, R4, R6, R5 ;  /* 0x0000000604047210 */ /* 0x000fc80007ffe005 */
[----:B------:R-:W-:-:S05]  /*0190*/  LOP3.LUT R4, R4, 0xffff, RZ, 0xc0, !PT ;  /* 0x0000ffff04047812 */ /* 0x000fca00078ec0ff */
[----:B------:R-:W-:-:S05]  /*01a0*/  IMAD R4, R4, 0x5556, RZ ;  /* 0x0000555604047824 */ /* 0x000fca00078e02ff */
[----:B------:R-:W-:-:S04]  /*01b0*/  SHF.R.U32.HI R5, RZ, 0x10, R4 ;  /* 0x00000010ff057819 */ /* 0x000fc80000011604 */
[----:B------:R-:W-:Y:S01]  /*01c0*/  PRMT R7, R5, 0x7604, R5 ;  /* 0x0000760405077816 */ /* 0x000fe20000000005 */
[----:B------:R-:W-:Y:S04]  /*01d0*/  STG.E.U8 desc[UR4][R2.64+0x2], R5 ;  /* 0x0000020502007986 */ /* 0x000fe8000c101104 */
[----:B------:R-:W-:Y:S01]  /*01e0*/  STG.E.U16 desc[UR4][R2.64], R7 ;  /* 0x0000000702007986 */ /* 0x000fe2000c101504 */
[----:B------:R-:W-:Y:S05]  /*01f0*/  EXIT ;  /* 0x000000000000794d */ /* 0x000fea0003800000 */
.L_x_0:
[----:B------:R-:W-:-:S00]  /*0200*/  BRA `(.L_x_0) ;  /* 0xfffffffc00fc7947 */ /* 0x000fc0000383ffff */
[----:B------:R-:W-:-:S00]  /*0210*/  NOP ;  /* 0x0000000000007918 */ /* 0x000fc00000000000 */
        /* <DEDUP_REMOVED lines=14> */
.L_x_1:


//--------------------- .nv.shared.reserved.0     --------------------------
	.section	.nv.shared.reserved.0,"aw",@nobits
	.weak		__nv_reservedSMEM_offset_0_alias
	.size		__nv_reservedSMEM_offset_0_alias, 0, 64
	.other		__nv_reservedSMEM_offset_0_alias,@"STO_CUDA_RESERVED_SHARED STV_DEFAULT"
__nv_reservedSMEM_offset_0_alias:
	.zero		0
	.zero		64


//--------------------- .nv.constant0.grayscale   --------------------------
	.section	.nv.constant0.grayscale,"a",@progbits
	.sectionflags	@""
	.align	4
.nv.constant0.grayscale:
	.zero		904


//--------------------- SYMBOLS --------------------------

	.type		.nv.reservedSmem.offset0,@object
	.size		.nv.reservedSmem.offset0,0x4
